//
// Generated by NVIDIA NVVM Compiler
//
// Compiler Build ID: CL-36424714
// Cuda compilation tools, release 13.0, V13.0.88
// Based on NVVM 20.0.0
//

.version 9.0
.target sm_100
.address_size 64

	// .globl	cRRTCKernel
.extern .func  (.param .b32 func_retval0) vprintf
(
	.param .b64 vprintf_param_0,
	.param .b64 vprintf_param_1
)
;
.global .align 4 .u32 startTreeCounter;
.global .align 4 .u32 goalTreeCounter;
.global .align 4 .u32 sampledCounter;
// _ZZ11cRRTCKernelE14tree_to_expand has been demoted
// _ZZ11cRRTCKernelE28tree_to_expand_parent_indexs has been demoted
// _ZZ11cRRTCKernelE22localTargetTreeCounter has been demoted
// _ZZ11cRRTCKernelE19localSampledCounter has been demoted
// _ZZ11cRRTCKernelE21localStartTreeCounter has been demoted
// _ZZ11cRRTCKernelE20localGoalTreeCounter has been demoted
// _ZZ11cRRTCKernelE29partial_distance_cost_from_nn has been demoted
// _ZZ11cRRTCKernelE16partial_nn_index has been demoted
// _ZZ11cRRTCKernelE28local_sampled_configurations has been demoted
.global .align 1 .b8 $str[27] = {108, 111, 99, 97, 108, 83, 116, 97, 114, 116, 84, 114, 101, 101, 67, 111, 117, 110, 116, 101, 114, 58, 32, 37, 100, 10};
.global .align 1 .b8 $str$1[26] = {108, 111, 99, 97, 108, 71, 111, 97, 108, 84, 114, 101, 101, 67, 111, 117, 110, 116, 101, 114, 58, 32, 37, 100, 10};
.global .align 1 .b8 $str$2[25] = {108, 111, 99, 97, 108, 83, 97, 109, 112, 108, 101, 100, 67, 111, 117, 110, 116, 101, 114, 58, 32, 37, 100, 10};
.global .align 1 .b8 $str$3[24] = {83, 97, 109, 112, 108, 101, 100, 32, 99, 111, 110, 102, 105, 103, 117, 114, 97, 116, 105, 111, 110, 58, 32};
.global .align 1 .b8 $str$4[4] = {37, 102, 32};
.global .align 1 .b8 $str$5[2] = {10};
.global .align 1 .b8 $str$6[52] = {78, 101, 97, 114, 101, 115, 116, 32, 110, 101, 105, 103, 104, 98, 111, 114, 32, 105, 110, 100, 101, 120, 58, 32, 37, 100, 44, 32, 69, 117, 99, 108, 105, 100, 101, 97, 110, 32, 100, 105, 115, 116, 97, 110, 99, 101, 58, 32, 37, 102, 10};

.visible .entry cRRTCKernel(
	.param .u64 .ptr .align 1 cRRTCKernel_param_0,
	.param .u64 .ptr .align 1 cRRTCKernel_param_1,
	.param .u64 .ptr .align 1 cRRTCKernel_param_2,
	.param .u64 .ptr .align 1 cRRTCKernel_param_3,
	.param .u64 .ptr .align 1 cRRTCKernel_param_4
)
{
	.local .align 16 .b8 	__local_depot0[16];
	.reg .b64 	%SP;
	.reg .b64 	%SPL;
	.reg .pred 	%p<14>;
	.reg .b32 	%r<84>;
	.reg .b32 	%f<48>;
	.reg .b64 	%rd<44>;
	.reg .b64 	%fd<9>;
	// demoted variable
	.shared .align 8 .u64 _ZZ11cRRTCKernelE14tree_to_expand;
	// demoted variable
	.shared .align 8 .u64 _ZZ11cRRTCKernelE28tree_to_expand_parent_indexs;
	// demoted variable
	.shared .align 4 .u32 _ZZ11cRRTCKernelE22localTargetTreeCounter;
	// demoted variable
	.shared .align 4 .u32 _ZZ11cRRTCKernelE19localSampledCounter;
	// demoted variable
	.shared .align 4 .u32 _ZZ11cRRTCKernelE21localStartTreeCounter;
	// demoted variable
	.shared .align 4 .u32 _ZZ11cRRTCKernelE20localGoalTreeCounter;
	// demoted variable
	.shared .align 4 .b8 _ZZ11cRRTCKernelE29partial_distance_cost_from_nn[128];
	// demoted variable
	.shared .align 4 .b8 _ZZ11cRRTCKernelE16partial_nn_index[128];
	// demoted variable
	.shared .align 4 .b8 _ZZ11cRRTCKernelE28local_sampled_configurations[28];
	mov.u64 	%SPL, __local_depot0;
	cvta.local.u64 	%SP, %SPL;
	ld.param.u64 	%rd4, [cRRTCKernel_param_0];
	ld.param.u64 	%rd5, [cRRTCKernel_param_1];
	ld.param.u64 	%rd6, [cRRTCKernel_param_2];
	ld.param.u64 	%rd7, [cRRTCKernel_param_3];
	ld.param.u64 	%rd8, [cRRTCKernel_param_4];
	cvta.to.global.u64 	%rd1, %rd8;
	add.u64 	%rd9, %SP, 0;
	add.u64 	%rd2, %SPL, 0;
	mov.u32 	%r1, %tid.x;
	setp.ne.s32 	%p1, %r1, 0;
	@%p1 bra 	$L__BB0_4;
	atom.global.add.u32 	%r20, [sampledCounter], 1;
	st.shared.u32 	[_ZZ11cRRTCKernelE19localSampledCounter], %r20;
	ld.global.u32 	%r2, [startTreeCounter];
	st.shared.u32 	[_ZZ11cRRTCKernelE21localStartTreeCounter], %r2;
	ld.global.u32 	%r3, [goalTreeCounter];
	st.shared.u32 	[_ZZ11cRRTCKernelE20localGoalTreeCounter], %r3;
	setp.ge.s32 	%p2, %r2, %r3;
	@%p2 bra 	$L__BB0_3;
	st.shared.u64 	[_ZZ11cRRTCKernelE14tree_to_expand], %rd4;
	st.shared.u64 	[_ZZ11cRRTCKernelE28tree_to_expand_parent_indexs], %rd6;
	st.shared.u32 	[_ZZ11cRRTCKernelE22localTargetTreeCounter], %r2;
	bra.uni 	$L__BB0_4;
$L__BB0_3:
	st.shared.u64 	[_ZZ11cRRTCKernelE14tree_to_expand], %rd5;
	st.shared.u64 	[_ZZ11cRRTCKernelE28tree_to_expand_parent_indexs], %rd7;
	st.shared.u32 	[_ZZ11cRRTCKernelE22localTargetTreeCounter], %r3;
$L__BB0_4:
	bar.sync 	0;
	ld.shared.u32 	%r79, [_ZZ11cRRTCKernelE19localSampledCounter];
	setp.gt.s32 	%p3, %r79, 0;
	@%p3 bra 	$L__BB0_19;
	setp.ne.s32 	%p4, %r1, 0;
	@%p4 bra 	$L__BB0_7;
	ld.shared.u32 	%r21, [_ZZ11cRRTCKernelE21localStartTreeCounter];
	st.local.u32 	[%rd2], %r21;
	mov.u64 	%rd10, $str;
	cvta.global.u64 	%rd11, %rd10;
	{ // callseq 0, 0
	.param .b64 param0;
	st.param.b64 	[param0], %rd11;
	.param .b64 param1;
	st.param.b64 	[param1], %rd9;
	.param .b32 retval0;
	call.uni (retval0), 
	vprintf, 
	(
	param0, 
	param1
	);
	ld.param.b32 	%r22, [retval0];
	} // callseq 0
	ld.shared.u32 	%r24, [_ZZ11cRRTCKernelE20localGoalTreeCounter];
	st.local.u32 	[%rd2], %r24;
	mov.u64 	%rd13, $str$1;
	cvta.global.u64 	%rd14, %rd13;
	{ // callseq 1, 0
	.param .b64 param0;
	st.param.b64 	[param0], %rd14;
	.param .b64 param1;
	st.param.b64 	[param1], %rd9;
	.param .b32 retval0;
	call.uni (retval0), 
	vprintf, 
	(
	param0, 
	param1
	);
	ld.param.b32 	%r25, [retval0];
	} // callseq 1
	ld.shared.u32 	%r27, [_ZZ11cRRTCKernelE19localSampledCounter];
	st.local.u32 	[%rd2], %r27;
	mov.u64 	%rd15, $str$2;
	cvta.global.u64 	%rd16, %rd15;
	{ // callseq 2, 0
	.param .b64 param0;
	st.param.b64 	[param0], %rd16;
	.param .b64 param1;
	st.param.b64 	[param1], %rd9;
	.param .b32 retval0;
	call.uni (retval0), 
	vprintf, 
	(
	param0, 
	param1
	);
	ld.param.b32 	%r28, [retval0];
	} // callseq 2
	mov.u64 	%rd17, $str$3;
	cvta.global.u64 	%rd18, %rd17;
	{ // callseq 3, 0
	.param .b64 param0;
	st.param.b64 	[param0], %rd18;
	.param .b64 param1;
	st.param.b64 	[param1], 0;
	.param .b32 retval0;
	call.uni (retval0), 
	vprintf, 
	(
	param0, 
	param1
	);
	ld.param.b32 	%r30, [retval0];
	} // callseq 3
	ld.shared.u32 	%r32, [_ZZ11cRRTCKernelE19localSampledCounter];
	mul.lo.s32 	%r33, %r32, 7;
	mul.wide.s32 	%rd19, %r33, 4;
	add.s64 	%rd20, %rd1, %rd19;
	ld.global.f32 	%f12, [%rd20];
	cvt.f64.f32 	%fd1, %f12;
	st.local.f64 	[%rd2], %fd1;
	mov.u64 	%rd21, $str$4;
	cvta.global.u64 	%rd22, %rd21;
	{ // callseq 4, 0
	.param .b64 param0;
	st.param.b64 	[param0], %rd22;
	.param .b64 param1;
	st.param.b64 	[param1], %rd9;
	.param .b32 retval0;
	call.uni (retval0), 
	vprintf, 
	(
	param0, 
	param1
	);
	ld.param.b32 	%r34, [retval0];
	} // callseq 4
	ld.shared.u32 	%r36, [_ZZ11cRRTCKernelE19localSampledCounter];
	mul.lo.s32 	%r37, %r36, 7;
	mul.wide.s32 	%rd23, %r37, 4;
	add.s64 	%rd24, %rd1, %rd23;
	ld.global.f32 	%f13, [%rd24+4];
	cvt.f64.f32 	%fd2, %f13;
	st.local.f64 	[%rd2], %fd2;
	{ // callseq 5, 0
	.param .b64 param0;
	st.param.b64 	[param0], %rd22;
	.param .b64 param1;
	st.param.b64 	[param1], %rd9;
	.param .b32 retval0;
	call.uni (retval0), 
	vprintf, 
	(
	param0, 
	param1
	);
	ld.param.b32 	%r38, [retval0];
	} // callseq 5
	ld.shared.u32 	%r40, [_ZZ11cRRTCKernelE19localSampledCounter];
	mul.lo.s32 	%r41, %r40, 7;
	mul.wide.s32 	%rd25, %r41, 4;
	add.s64 	%rd26, %rd1, %rd25;
	ld.global.f32 	%f14, [%rd26+8];
	cvt.f64.f32 	%fd3, %f14;
	st.local.f64 	[%rd2], %fd3;
	{ // callseq 6, 0
	.param .b64 param0;
	st.param.b64 	[param0], %rd22;
	.param .b64 param1;
	st.param.b64 	[param1], %rd9;
	.param .b32 retval0;
	call.uni (retval0), 
	vprintf, 
	(
	param0, 
	param1
	);
	ld.param.b32 	%r42, [retval0];
	} // callseq 6
	ld.shared.u32 	%r44, [_ZZ11cRRTCKernelE19localSampledCounter];
	mul.lo.s32 	%r45, %r44, 7;
	mul.wide.s32 	%rd27, %r45, 4;
	add.s64 	%rd28, %rd1, %rd27;
	ld.global.f32 	%f15, [%rd28+12];
	cvt.f64.f32 	%fd4, %f15;
	st.local.f64 	[%rd2], %fd4;
	{ // callseq 7, 0
	.param .b64 param0;
	st.param.b64 	[param0], %rd22;
	.param .b64 param1;
	st.param.b64 	[param1], %rd9;
	.param .b32 retval0;
	call.uni (retval0), 
	vprintf, 
	(
	param0, 
	param1
	);
	ld.param.b32 	%r46, [retval0];
	} // callseq 7
	ld.shared.u32 	%r48, [_ZZ11cRRTCKernelE19localSampledCounter];
	mul.lo.s32 	%r49, %r48, 7;
	mul.wide.s32 	%rd29, %r49, 4;
	add.s64 	%rd30, %rd1, %rd29;
	ld.global.f32 	%f16, [%rd30+16];
	cvt.f64.f32 	%fd5, %f16;
	st.local.f64 	[%rd2], %fd5;
	{ // callseq 8, 0
	.param .b64 param0;
	st.param.b64 	[param0], %rd22;
	.param .b64 param1;
	st.param.b64 	[param1], %rd9;
	.param .b32 retval0;
	call.uni (retval0), 
	vprintf, 
	(
	param0, 
	param1
	);
	ld.param.b32 	%r50, [retval0];
	} // callseq 8
	ld.shared.u32 	%r52, [_ZZ11cRRTCKernelE19localSampledCounter];
	mul.lo.s32 	%r53, %r52, 7;
	mul.wide.s32 	%rd31, %r53, 4;
	add.s64 	%rd32, %rd1, %rd31;
	ld.global.f32 	%f17, [%rd32+20];
	cvt.f64.f32 	%fd6, %f17;
	st.local.f64 	[%rd2], %fd6;
	{ // callseq 9, 0
	.param .b64 param0;
	st.param.b64 	[param0], %rd22;
	.param .b64 param1;
	st.param.b64 	[param1], %rd9;
	.param .b32 retval0;
	call.uni (retval0), 
	vprintf, 
	(
	param0, 
	param1
	);
	ld.param.b32 	%r54, [retval0];
	} // callseq 9
	ld.shared.u32 	%r56, [_ZZ11cRRTCKernelE19localSampledCounter];
	mul.lo.s32 	%r57, %r56, 7;
	mul.wide.s32 	%rd33, %r57, 4;
	add.s64 	%rd34, %rd1, %rd33;
	ld.global.f32 	%f18, [%rd34+24];
	cvt.f64.f32 	%fd7, %f18;
	st.local.f64 	[%rd2], %fd7;
	{ // callseq 10, 0
	.param .b64 param0;
	st.param.b64 	[param0], %rd22;
	.param .b64 param1;
	st.param.b64 	[param1], %rd9;
	.param .b32 retval0;
	call.uni (retval0), 
	vprintf, 
	(
	param0, 
	param1
	);
	ld.param.b32 	%r58, [retval0];
	} // callseq 10
	mov.u64 	%rd35, $str$5;
	cvta.global.u64 	%rd36, %rd35;
	{ // callseq 11, 0
	.param .b64 param0;
	st.param.b64 	[param0], %rd36;
	.param .b64 param1;
	st.param.b64 	[param1], 0;
	.param .b32 retval0;
	call.uni (retval0), 
	vprintf, 
	(
	param0, 
	param1
	);
	ld.param.b32 	%r60, [retval0];
	} // callseq 11
	ld.shared.u32 	%r79, [_ZZ11cRRTCKernelE19localSampledCounter];
	bra.uni 	$L__BB0_8;
$L__BB0_7:
	setp.gt.u32 	%p5, %r1, 6;
	@%p5 bra 	$L__BB0_9;
$L__BB0_8:
	mad.lo.s32 	%r62, %r79, 7, %r1;
	mul.wide.s32 	%rd37, %r62, 4;
	add.s64 	%rd38, %rd1, %rd37;
	ld.global.f32 	%f19, [%rd38];
	shl.b32 	%r63, %r1, 2;
	mov.u32 	%r64, _ZZ11cRRTCKernelE28local_sampled_configurations;
	add.s32 	%r65, %r64, %r63;
	st.shared.f32 	[%r65], %f19;
$L__BB0_9:
	bar.sync 	0;
	ld.shared.u32 	%r7, [_ZZ11cRRTCKernelE22localTargetTreeCounter];
	setp.lt.s32 	%p6, %r7, 1;
	mov.b32 	%r82, -1;
	mov.f32 	%f47, 0f7F7FFFFF;
	@%p6 bra 	$L__BB0_12;
	ld.shared.u64 	%rd3, [_ZZ11cRRTCKernelE14tree_to_expand];
	ld.shared.f32 	%f1, [_ZZ11cRRTCKernelE28local_sampled_configurations];
	ld.shared.f32 	%f2, [_ZZ11cRRTCKernelE28local_sampled_configurations+4];
	ld.shared.f32 	%f3, [_ZZ11cRRTCKernelE28local_sampled_configurations+8];
	ld.shared.f32 	%f4, [_ZZ11cRRTCKernelE28local_sampled_configurations+12];
	ld.shared.f32 	%f5, [_ZZ11cRRTCKernelE28local_sampled_configurations+16];
	ld.shared.f32 	%f6, [_ZZ11cRRTCKernelE28local_sampled_configurations+20];
	ld.shared.f32 	%f7, [_ZZ11cRRTCKernelE28local_sampled_configurations+24];
	mov.f32 	%f47, 0f7F7FFFFF;
	mov.b32 	%r82, -1;
	mov.b32 	%r80, 0;
	mov.u32 	%r8, %ntid.x;
$L__BB0_11:
	mul.lo.s32 	%r69, %r80, 7;
	mul.wide.s32 	%rd39, %r69, 4;
	add.s64 	%rd40, %rd3, %rd39;
	ld.f32 	%f22, [%rd40];
	sub.f32 	%f23, %f22, %f1;
	fma.rn.f32 	%f24, %f23, %f23, 0f00000000;
	ld.f32 	%f25, [%rd40+4];
	sub.f32 	%f26, %f25, %f2;
	fma.rn.f32 	%f27, %f26, %f26, %f24;
	ld.f32 	%f28, [%rd40+8];
	sub.f32 	%f29, %f28, %f3;
	fma.rn.f32 	%f30, %f29, %f29, %f27;
	ld.f32 	%f31, [%rd40+12];
	sub.f32 	%f32, %f31, %f4;
	fma.rn.f32 	%f33, %f32, %f32, %f30;
	ld.f32 	%f34, [%rd40+16];
	sub.f32 	%f35, %f34, %f5;
	fma.rn.f32 	%f36, %f35, %f35, %f33;
	ld.f32 	%f37, [%rd40+20];
	sub.f32 	%f38, %f37, %f6;
	fma.rn.f32 	%f39, %f38, %f38, %f36;
	ld.f32 	%f40, [%rd40+24];
	sub.f32 	%f41, %f40, %f7;
	fma.rn.f32 	%f42, %f41, %f41, %f39;
	setp.lt.f32 	%p7, %f42, %f47;
	selp.f32 	%f47, %f42, %f47, %p7;
	selp.b32 	%r82, %r80, %r82, %p7;
	add.s32 	%r80, %r80, %r8;
	setp.lt.s32 	%p8, %r80, %r7;
	@%p8 bra 	$L__BB0_11;
$L__BB0_12:
	shl.b32 	%r70, %r1, 2;
	mov.u32 	%r71, _ZZ11cRRTCKernelE29partial_distance_cost_from_nn;
	add.s32 	%r14, %r71, %r70;
	st.shared.f32 	[%r14], %f47;
	mov.u32 	%r72, _ZZ11cRRTCKernelE16partial_nn_index;
	add.s32 	%r15, %r72, %r70;
	st.shared.u32 	[%r15], %r82;
	bar.sync 	0;
	mov.u32 	%r83, %ntid.x;
	setp.lt.u32 	%p9, %r83, 2;
	@%p9 bra 	$L__BB0_17;
$L__BB0_13:
	mov.u32 	%r17, %r83;
	shr.u32 	%r83, %r17, 1;
	setp.ge.u32 	%p10, %r1, %r83;
	@%p10 bra 	$L__BB0_16;
	shl.b32 	%r19, %r83, 2;
	add.s32 	%r73, %r14, %r19;
	ld.shared.f32 	%f11, [%r73];
	ld.shared.f32 	%f43, [%r14];
	setp.geu.f32 	%p11, %f11, %f43;
	@%p11 bra 	$L__BB0_16;
	st.shared.f32 	[%r14], %f11;
	add.s32 	%r74, %r15, %r19;
	ld.shared.u32 	%r75, [%r74];
	st.shared.u32 	[%r15], %r75;
$L__BB0_16:
	bar.sync 	0;
	setp.gt.u32 	%p12, %r17, 3;
	@%p12 bra 	$L__BB0_13;
$L__BB0_17:
	setp.ne.s32 	%p13, %r1, 0;
	@%p13 bra 	$L__BB0_19;
	ld.shared.f32 	%f44, [_ZZ11cRRTCKernelE29partial_distance_cost_from_nn];
	sqrt.rn.f32 	%f45, %f44;
	ld.shared.u32 	%r76, [_ZZ11cRRTCKernelE16partial_nn_index];
	cvt.f64.f32 	%fd8, %f45;
	st.local.u32 	[%rd2], %r76;
	st.local.f64 	[%rd2+8], %fd8;
	mov.u64 	%rd41, $str$6;
	cvta.global.u64 	%rd42, %rd41;
	{ // callseq 12, 0
	.param .b64 param0;
	st.param.b64 	[param0], %rd42;
	.param .b64 param1;
	st.param.b64 	[param1], %rd9;
	.param .b32 retval0;
	call.uni (retval0), 
	vprintf, 
	(
	param0, 
	param1
	);
	ld.param.b32 	%r77, [retval0];
	} // callseq 12
$L__BB0_19:
	ret;

}


// ===== COMPILED SASS (sm_100) =====

	.target	sm_100

	.elftype	@"ET_EXEC"


//--------------------- .note.nv.tkinfo           --------------------------
	.section	.note.nv.tkinfo,"",@"SHT_NOTE"
	.sectionflags	@"SHF_NOTE_NV_TKINFO"
	.tkinfo
        /*0018*/ 	.word	0x00000002
        /*0030*/ 	.string	""
        /*0030*/ 	.string	"ptxas"
        /*0030*/ 	.string	"Cuda compilation tools, release 13.0, V13.0.88"
        /*0030*/ 	.string	"Build cuda_13.0.r13.0/compiler.36424714_0"
        /*0030*/ 	.string	"-arch sm_100 -m 64 "



//--------------------- .note.nv.cuinfo           --------------------------
	.section	.note.nv.cuinfo,"",@"SHT_NOTE"
	.sectionflags	@"SHF_NOTE_NV_CUINFO"
        /*0018*/ 	.short	0x0002
        /*001a*/ 	.short	0x0064
        /*001c*/ 	.short	0x0082
	.zero		2


//--------------------- .nv.info                  --------------------------
	.section	.nv.info,"",@"SHT_CUDA_INFO"
	.align	4


	//----- nvinfo : EIATTR_REGCOUNT
	.align		4
        /*0000*/ 	.byte	0x04, 0x2f
        /*0002*/ 	.short	(.L_11 - .L_10)
	.align		4
.L_10:
        /*0004*/ 	.word	index@(cRRTCKernel)
        /*0008*/ 	.word	0x0000001f


	//----- nvinfo : EIATTR_FRAME_SIZE
	.align		4
.L_11:
        /*000c*/ 	.byte	0x04, 0x11
        /*000e*/ 	.short	(.L_13 - .L_12)
	.align		4
.L_12:
        /*0010*/ 	.word	index@($__internal_0_$__cuda_sm20_sqrt_rn_f32_slowpath)
        /*0014*/ 	.word	0x00000010


	//----- nvinfo : EIATTR_FRAME_SIZE
	.align		4
.L_13:
        /*0018*/ 	.byte	0x04, 0x11
        /*001a*/ 	.short	(.L_15 - .L_14)
	.align		4
.L_14:
        /*001c*/ 	.word	index@(cRRTCKernel)
        /*0020*/ 	.word	0x00000010


	//----- nvinfo : EIATTR_MIN_STACK_SIZE
	.align		4
.L_15:
        /*0024*/ 	.byte	0x04, 0x12
        /*0026*/ 	.short	(.L_17 - .L_16)
	.align		4
.L_16:
        /*0028*/ 	.word	index@(cRRTCKernel)
        /*002c*/ 	.word	0x00000010
.L_17:


//--------------------- .nv.compat                --------------------------
	.section	.nv.compat,"",@"SHT_CUDA_COMPAT_INFO"
	.align	4
        /*0000*/ 	.byte	0x02, 0x09, 0x00, 0x00, 0x02, 0x02, 0x01, 0x00, 0x02, 0x05, 0x05, 0x00, 0x03, 0x07, 0x01, 0x01
        /*0010*/ 	.byte	0x02, 0x03, 0x00, 0x00, 0x02, 0x06, 0x01, 0x00, 0x04, 0x0b, 0x08, 0x00, 0x01, 0x00, 0x00, 0x00
        /*0020*/ 	.byte	0x00, 0x00, 0x00, 0x00


//--------------------- .nv.info.cRRTCKernel      --------------------------
	.section	.nv.info.cRRTCKernel,"",@"SHT_CUDA_INFO"
	.sectionflags	@""
	.align	4


	//----- nvinfo : EIATTR_CUDA_API_VERSION
	.align		4
        /*0000*/ 	.byte	0x04, 0x37
        /*0002*/ 	.short	(.L_19 - .L_18)
.L_18:
        /*0004*/ 	.word	0x00000082


	//----- nvinfo : EIATTR_KPARAM_INFO
	.align		4
.L_19:
        /*0008*/ 	.byte	0x04, 0x17
        /*000a*/ 	.short	(.L_21 - .L_20)
.L_20:
        /*000c*/ 	.word	0x00000000
        /*0010*/ 	.short	0x0004
        /*0012*/ 	.short	0x0020
        /*0014*/ 	.byte	0x00, 0xf5, 0x21, 0x00


	//----- nvinfo : EIATTR_KPARAM_INFO
	.align		4
.L_21:
        /*0018*/ 	.byte	0x04, 0x17
        /*001a*/ 	.short	(.L_23 - .L_22)
.L_22:
        /*001c*/ 	.word	0x00000000
        /*0020*/ 	.short	0x0003
        /*0022*/ 	.short	0x0018
        /*0024*/ 	.byte	0x00, 0xf5, 0x21, 0x00


	//----- nvinfo : EIATTR_KPARAM_INFO
	.align		4
.L_23:
        /*0028*/ 	.byte	0x04, 0x17
        /*002a*/ 	.short	(.L_25 - .L_24)
.L_24:
        /*002c*/ 	.word	0x00000000
        /*0030*/ 	.short	0x0002
        /*0032*/ 	.short	0x0010
        /*0034*/ 	.byte	0x00, 0xf5, 0x21, 0x00


	//----- nvinfo : EIATTR_KPARAM_INFO
	.align		4
.L_25:
        /*0038*/ 	.byte	0x04, 0x17
        /*003a*/ 	.short	(.L_27 - .L_26)
.L_26:
        /*003c*/ 	.word	0x00000000
        /*0040*/ 	.short	0x0001
        /*0042*/ 	.short	0x0008
        /*0044*/ 	.byte	0x00, 0xf5, 0x21, 0x00


	//----- nvinfo : EIATTR_KPARAM_INFO
	.align		4
.L_27:
        /*0048*/ 	.byte	0x04, 0x17
        /*004a*/ 	.short	(.L_29 - .L_28)
.L_28:
        /*004c*/ 	.word	0x00000000
        /*0050*/ 	.short	0x0000
        /*0052*/ 	.short	0x0000
        /*0054*/ 	.byte	0x00, 0xf5, 0x21, 0x00


	//----- nvinfo : EIATTR_SPARSE_MMA_MASK
	.align		4
.L_29:
        /*0058*/ 	.byte	0x03, 0x50
        /*005a*/ 	.short	0x0000


	//----- nvinfo : EIATTR_MAXREG_COUNT
	.align		4
        /*005c*/ 	.byte	0x03, 0x1b
        /*005e*/ 	.short	0x00ff


	//----- nvinfo : EIATTR_NUM_BARRIERS
	.align		4
        /*0060*/ 	.byte	0x02, 0x4c
        /*0062*/ 	.byte	0x01
	.zero		1


	//----- nvinfo : EIATTR_EXTERNS
	.align		4
        /*0064*/ 	.byte	0x04, 0x0f
        /*0066*/ 	.short	(.L_31 - .L_30)


	//   ....[0]....
	.align		4
.L_30:
        /*0068*/ 	.word	index@(vprintf)


	//----- nvinfo : EIATTR_MERCURY_ISA_VERSION
	.align		4
.L_31:
        /*006c*/ 	.byte	0x03, 0x5f
        /*006e*/ 	.short	0x0101


	//----- nvinfo : EIATTR_UNUSED_LOAD_BYTE_OFFSET
	.align		4
        /*0070*/ 	.byte	0x04, 0x44
        /*0072*/ 	.short	(.L_33 - .L_32)


	//   ....[0]....
.L_32:
        /*0074*/ 	.word	0x00000fb0
        /*0078*/ 	.word	0x00000fff


	//----- nvinfo : EIATTR_VRC_CTA_INIT_COUNT
	.align		4
.L_33:
        /*007c*/ 	.byte	0x02, 0x4a
	.zero		1
	.zero		1


	//----- nvinfo : EIATTR_SYSCALL_OFFSETS
	.align		4
        /*0080*/ 	.byte	0x04, 0x46
        /*0082*/ 	.short	(.L_35 - .L_34)


	//   ....[0]....
.L_34:
        /*0084*/ 	.word	0x00000350


	//   ....[1]....
        /*0088*/ 	.word	0x00000420


	//   ....[2]....
        /*008c*/ 	.word	0x000004f0


	//   ....[3]....
        /*0090*/ 	.word	0x00000560


	//   ....[4]....
        /*0094*/ 	.word	0x00000680


	//   ....[5]....
        /*0098*/ 	.word	0x000007a0


	//   ....[6]....
        /*009c*/ 	.word	0x000008c0


	//   ....[7]....
        /*00a0*/ 	.word	0x000009e0


	//   ....[8]....
        /*00a4*/ 	.word	0x00000b00


	//   ....[9]....
        /*00a8*/ 	.word	0x00000c20


	//   ....[10]....
        /*00ac*/ 	.word	0x00000d40


	//   ....[11]....
        /*00b0*/ 	.word	0x00000db0


	//   ....[12]....
        /*00b4*/ 	.word	0x00001590


	//----- nvinfo : EIATTR_EXIT_INSTR_OFFSETS
	.align		4
.L_35:
        /*00b8*/ 	.byte	0x04, 0x1c
        /*00ba*/ 	.short	(.L_37 - .L_36)


	//   ....[0]....
.L_36:
        /*00bc*/ 	.word	0x00000290


	//   ....[1]....
        /*00c0*/ 	.word	0x00001390


	//   ....[2]....
        /*00c4*/ 	.word	0x000015a0


	//----- nvinfo : EIATTR_CRS_STACK_SIZE
	.align		4
.L_37:
        /*00c8*/ 	.byte	0x04, 0x1e
        /*00ca*/ 	.short	(.L_39 - .L_38)
.L_38:
        /*00cc*/ 	.word	0x00000000


	//----- nvinfo : EIATTR_CBANK_PARAM_SIZE
	.align		4
.L_39:
        /*00d0*/ 	.byte	0x03, 0x19
        /*00d2*/ 	.short	0x0028


	//----- nvinfo : EIATTR_PARAM_CBANK
	.align		4
        /*00d4*/ 	.byte	0x04, 0x0a
        /*00d6*/ 	.short	(.L_41 - .L_40)
	.align		4
.L_40:
        /*00d8*/ 	.word	index@(.nv.constant0.cRRTCKernel)
        /*00dc*/ 	.short	0x0380
        /*00de*/ 	.short	0x0028


	//----- nvinfo : EIATTR_SW_WAR
	.align		4
.L_41:
        /*00e0*/ 	.byte	0x04, 0x36
        /*00e2*/ 	.short	(.L_43 - .L_42)
.L_42:
        /*00e4*/ 	.word	0x00000008
.L_43:


//--------------------- .nv.callgraph             --------------------------
	.section	.nv.callgraph,"",@"SHT_CUDA_CALLGRAPH"
	.align	4
	.sectionentsize	8
	.align		4
        /*0000*/ 	.word	0x00000000
	.align		4
        /*0004*/ 	.word	0xffffffff
	.align		4
        /*0008*/ 	.word	index@(cRRTCKernel)
	.align		4
        /*000c*/ 	.word	index@(vprintf)
	.align		4
        /*0010*/ 	.word	0x00000000
	.align		4
        /*0014*/ 	.word	0xfffffffe
	.align		4
        /*0018*/ 	.word	0x00000000
	.align		4
        /*001c*/ 	.word	0xfffffffd
	.align		4
        /*0020*/ 	.word	0x00000000
	.align		4
        /*0024*/ 	.word	0xfffffffc


//--------------------- .nv.constant4             --------------------------
	.section	.nv.constant4,"a",@progbits
	.align	8
	.align		8
.nv.constant4:
        /*0000*/ 	.dword	vprintf
	.align		8
        /*0008*/ 	.dword	startTreeCounter
	.align		8
        /*0010*/ 	.dword	goalTreeCounter
	.align		8
        /*0018*/ 	.dword	sampledCounter
	.align		8
        /*0020*/ 	.dword	$str
	.align		8
        /*0028*/ 	.dword	$str$1
	.align		8
        /*0030*/ 	.dword	$str$2
	.align		8
        /*0038*/ 	.dword	$str$3
	.align		8
        /*0040*/ 	.dword	$str$4
	.align		8
        /*0048*/ 	.dword	$str$5
	.align		8
        /*0050*/ 	.dword	$str$6


//--------------------- .text.cRRTCKernel         --------------------------
	.section	.text.cRRTCKernel,"ax",@progbits
	.align	128
        .global         cRRTCKernel
        .type           cRRTCKernel,@function
        .size           cRRTCKernel,(.L_x_29 - cRRTCKernel)
        .other          cRRTCKernel,@"STO_CUDA_ENTRY STV_DEFAULT"
cRRTCKernel:
.text.cRRTCKernel:
[----:B------:R-:W0:Y:S01]  /*0000*/  LDC R1, c[0x0][0x37c] ;  /* 0x0000df00ff017b82 */ /* 0x000e220000000800 */
[----:B------:R-:W1:Y:S01]  /*0010*/  S2R R18, SR_TID.X ;  /* 0x0000000000127919 */ /* 0x000e620000002100 */
[----:B------:R-:W2:Y:S01]  /*0020*/  LDCU UR4, c[0x0][0x2f8] ;  /* 0x00005f00ff0477ac */ /* 0x000ea20008000800 */
[----:B0-----:R-:W-:Y:S01]  /*0030*/  IADD3 R1, PT, PT, R1, -0x10, RZ ;  /* 0xfffffff001017810 */ /* 0x001fe20007ffe0ff */
[----:B------:R-:W-:Y:S01]  /*0040*/  BSSY.RECONVERGENT B0, `(.L_x_0) ;  /* 0x000001c000007945 */ /* 0x000fe20003800200 */
[----:B------:R-:W0:Y:S01]  /*0050*/  LDCU UR5, c[0x0][0x2fc] ;  /* 0x00005f80ff0577ac */ /* 0x000e220008000800 */
[----:B------:R-:W3:Y:S01]  /*0060*/  LDCU.64 UR36, c[0x0][0x358] ;  /* 0x00006b00ff2477ac */ /* 0x000ee20008000a00 */
[----:B--2---:R-:W-:-:S05]  /*0070*/  IADD3 R2, P1, PT, R1, UR4, RZ ;  /* 0x0000000401027c10 */ /* 0x004fca000ff3e0ff */
[----:B0-----:R-:W-:Y:S01]  /*0080*/  IMAD.X R16, RZ, RZ, UR5, P1 ;  /* 0x00000005ff107e24 */ /* 0x001fe200088e06ff */
[----:B-1----:R-:W-:-:S13]  /*0090*/  ISETP.NE.AND P0, PT, R18, RZ, PT ;  /* 0x000000ff1200720c */ /* 0x002fda0003f05270 */
[----:B---3--:R-:W-:Y:S05]  /*00a0*/  @P0 BRA `(.L_x_1) ;  /* 0x0000000000540947 */ /* 0x008fea0003800000 */
[----:B------:R-:W0:Y:S01]  /*00b0*/  LDC.64 R12, c[0x4][0x18] ;  /* 0x01000600ff0c7b82 */ /* 0x000e220000000a00 */
[----:B------:R-:W-:-:S07]  /*00c0*/  HFMA2 R3, -RZ, RZ, 0, 5.9604644775390625e-08 ;  /* 0x00000001ff037431 */ /* 0x000fce00000001ff */
[----:B------:R-:W1:Y:S08]  /*00d0*/  LDC.64 R14, c[0x4][0x8] ;  /* 0x01000200ff0e7b82 */ /* 0x000e700000000a00 */
[----:B------:R-:W2:Y:S01]  /*00e0*/  LDC.64 R20, c[0x4][0x10] ;  /* 0x01000400ff147b82 */ /* 0x000ea20000000a00 */
[----:B0-----:R-:W3:Y:S04]  /*00f0*/  ATOMG.E.ADD.STRONG.GPU PT, R12, desc[UR36][R12.64], R3 ;  /* 0x800000030c0c79a8 */ /* 0x001ee800081ef124 */
[----:B-1----:R-:W4:Y:S04]  /*0100*/  LDG.E R22, desc[UR36][R14.64] ;  /* 0x000000240e167981 */ /* 0x002f28000c1e1900 */
[----:B--2---:R-:W4:Y:S01]  /*0110*/  LDG.E R23, desc[UR36][R20.64] ;  /* 0x0000002414177981 */ /* 0x004f22000c1e1900 */
[----:B------:R-:W0:Y:S01]  /*0120*/  S2UR UR5, SR_CgaCtaId ;  /* 0x00000000000579c3 */ /* 0x000e220000008800 */
[----:B------:R-:W-:-:S02]  /*0130*/  UMOV UR4, 0x400 ;  /* 0x0000040000047882 */ /* 0x000fc40000000000 */
[----:B0-----:R-:W-:-:S09]  /*0140*/  ULEA UR4, UR5, UR4, 0x18 ;  /* 0x0000000405047291 */ /* 0x001fd2000f8ec0ff */
[----:B---3--:R0:W-:Y:S01]  /*0150*/  STS [UR4+0x14], R12 ;  /* 0x0000140cff007988 */ /* 0x0081e20008000804 */
[----:B----4-:R-:W-:-:S03]  /*0160*/  ISETP.GE.AND P1, PT, R22, R23, PT ;  /* 0x000000171600720c */ /* 0x010fc60003f26270 */
[----:B------:R0:W-:Y:S10]  /*0170*/  STS.64 [UR4+0x18], R22 ;  /* 0x00001816ff007988 */ /* 0x0001f40008000a04 */
[----:B------:R-:W1:Y:S01]  /*0180*/  @!P1 LDC.64 R4, c[0x0][0x380] ;  /* 0x0000e000ff049b82 */ /* 0x000e620000000a00 */
[----:B------:R0:W-:Y:S04]  /*0190*/  @!P1 STS [UR4+0x10], R22 ;  /* 0x00001016ff009988 */ /* 0x0001e80008000804 */
[----:B------:R0:W-:Y:S03]  /*01a0*/  @P1 STS [UR4+0x10], R23 ;  /* 0x00001017ff001988 */ /* 0x0001e60008000804 */
[----:B------:R-:W1:Y:S08]  /*01b0*/  @!P1 LDC.64 R6, c[0x0][0x390] ;  /* 0x0000e400ff069b82 */ /* 0x000e700000000a00 */
[----:B------:R-:W2:Y:S08]  /*01c0*/  @P1 LDC.64 R8, c[0x0][0x388] ;  /* 0x0000e200ff081b82 */ /* 0x000eb00000000a00 */
[----:B------:R-:W2:Y:S01]  /*01d0*/  @P1 LDC.64 R10, c[0x0][0x398] ;  /* 0x0000e600ff0a1b82 */ /* 0x000ea20000000a00 */
[----:B-1----:R0:W-:Y:S04]  /*01e0*/  @!P1 STS.128 [UR4], R4 ;  /* 0x00000004ff009988 */ /* 0x0021e80008000c04 */
[----:B--2---:R0:W-:Y:S02]  /*01f0*/  @P1 STS.128 [UR4], R8 ;  /* 0x00000008ff001988 */ /* 0x0041e40008000c04 */
.L_x_1:
[----:B------:R-:W-:Y:S05]  /*0200*/  BSYNC.RECONVERGENT B0 ;  /* 0x0000000000007941 */ /* 0x000fea0003800200 */
.L_x_0:
[----:B------:R-:W1:Y:S08]  /*0210*/  S2UR UR5, SR_CgaCtaId ;  /* 0x00000000000579c3 */ /* 0x000e700000008800 */
[----:B------:R-:W-:Y:S06]  /*0220*/  BAR.SYNC.DEFER_BLOCKING 0x0 ;  /* 0x0000000000007b1d */ /* 0x000fec0000010000 */
[----:B------:R-:W-:-:S02]  /*0230*/  UMOV UR4, 0x400 ;  /* 0x0000040000047882 */ /* 0x000fc40000000000 */
[----:B0-----:R-:W-:Y:S01]  /*0240*/  IMAD.U32 R6, RZ, RZ, UR4 ;  /* 0x00000004ff067e24 */ /* 0x001fe2000f8e00ff */
[----:B-1----:R-:W-:-:S04]  /*0250*/  MOV R7, UR5 ;  /* 0x0000000500077c02 */ /* 0x002fc80008000f00 */
[----:B------:R-:W-:-:S05]  /*0260*/  LEA R0, R7, R6, 0x18 ;  /* 0x0000000607007211 */ /* 0x000fca00078ec0ff */
[----:B------:R-:W0:Y:S02]  /*0270*/  LDS R3, [R0+0x14] ;  /* 0x0000140000037984 */ /* 0x000e240000000800 */
[----:B0-----:R-:W-:-:S13]  /*0280*/  ISETP.GT.AND P1, PT, R3, RZ, PT ;  /* 0x000000ff0300720c */ /* 0x001fda0003f24270 */
[----:B------:R-:W-:Y:S05]  /*0290*/  @P1 EXIT ;  /* 0x000000000000194d */ /* 0x000fea0003800000 */
[----:B------:R-:W-:Y:S05]  /*02a0*/  @P0 BRA `(.L_x_2) ;  /* 0x0000000800e00947 */ /* 0x000fea0003800000 */
[----:B------:R-:W0:Y:S01]  /*02b0*/  LDS R0, [R0+0x18] ;  /* 0x0000180000007984 */ /* 0x000e220000000800 */
[----:B------:R-:W-:Y:S01]  /*02c0*/  MOV R17, 0x0 ;  /* 0x0000000000117802 */ /* 0x000fe20000000f00 */
[----:B------:R-:W1:Y:S01]  /*02d0*/  LDCU.64 UR4, c[0x4][0x20] ;  /* 0x01000400ff0477ac */ /* 0x000e620008000a00 */
[----:B------:R-:W-:Y:S01]  /*02e0*/  IMAD.MOV.U32 R6, RZ, RZ, R2 ;  /* 0x000000ffff067224 */ /* 0x000fe200078e0002 */
[----:B------:R-:W-:Y:S01]  /*02f0*/  MOV R7, R16 ;  /* 0x0000001000077202 */ /* 0x000fe20000000f00 */
[----:B------:R2:W3:Y:S01]  /*0300*/  LDC.64 R8, c[0x4][R17] ;  /* 0x0100000011087b82 */ /* 0x0004e20000000a00 */
[----:B-1----:R-:W-:Y:S01]  /*0310*/  IMAD.U32 R4, RZ, RZ, UR4 ;  /* 0x00000004ff047e24 */ /* 0x002fe2000f8e00ff */
[----:B------:R-:W-:Y:S01]  /*0320*/  MOV R5, UR5 ;  /* 0x0000000500057c02 */ /* 0x000fe20008000f00 */
[----:B0-----:R2:W-:Y:S06]  /*0330*/  STL [R1], R0 ;  /* 0x0000000001007387 */ /* 0x0015ec0000100800 */
[----:B------:R-:W-:-:S07]  /*0340*/  LEPC R20, `(.L_x_3) ;  /* 0x000000001014794e */ /* 0x000fce0000000000 */
[----:B--23--:R-:W-:Y:S05]  /*0350*/  CALL.ABS.NOINC R8 ;  /* 0x0000000008007343 */ /* 0x00cfea0003c00000 */
.L_x_3:
[----:B------:R-:W0:Y:S01]  /*0360*/  S2UR UR5, SR_CgaCtaId ;  /* 0x00000000000579c3 */ /* 0x000e220000008800 */
[----:B------:R-:W-:Y:S01]  /*0370*/  UMOV UR4, 0x400 ;  /* 0x0000040000047882 */ /* 0x000fe20000000000 */
[----:B------:R-:W-:Y:S01]  /*0380*/  IMAD.MOV.U32 R6, RZ, RZ, R2 ;  /* 0x000000ffff067224 */ /* 0x000fe200078e0002 */
[----:B------:R-:W-:-:S05]  /*0390*/  MOV R7, R16 ;  /* 0x0000001000077202 */ /* 0x000fca0000000f00 */
[----:B------:R1:W2:Y:S01]  /*03a0*/  LDC.64 R8, c[0x4][R17] ;  /* 0x0100000011087b82 */ /* 0x0002a20000000a00 */
[----:B0-----:R-:W-:-:S09]  /*03b0*/  ULEA UR4, UR5, UR4, 0x18 ;  /* 0x0000000405047291 */ /* 0x001fd2000f8ec0ff */
[----:B------:R-:W0:Y:S02]  /*03c0*/  LDS R0, [UR4+0x1c] ;  /* 0x00001c04ff007984 */ /* 0x000e240008000800 */
[----:B------:R-:W3:Y:S02]  /*03d0*/  LDCU.64 UR4, c[0x4][0x28] ;  /* 0x01000500ff0477ac */ /* 0x000ee40008000a00 */
[----:B---3--:R-:W-:Y:S01]  /*03e0*/  IMAD.U32 R4, RZ, RZ, UR4 ;  /* 0x00000004ff047e24 */ /* 0x008fe2000f8e00ff */
[----:B------:R-:W-:Y:S01]  /*03f0*/  MOV R5, UR5 ;  /* 0x0000000500057c02 */ /* 0x000fe20008000f00 */
[----:B0-2---:R1:W-:Y:S06]  /*0400*/  STL [R1], R0 ;  /* 0x0000000001007387 */ /* 0x0053ec0000100800 */
[----:B------:R-:W-:-:S07]  /*0410*/  LEPC R20, `(.L_x_4) ;  /* 0x000000001014794e */ /* 0x000fce0000000000 */
[----:B-1----:R-:W-:Y:S05]  /*0420*/  CALL.ABS.NOINC R8 ;  /* 0x0000000008007343 */ /* 0x002fea0003c00000 */
.L_x_4:
        /* <DEDUP_REMOVED lines=13> */
.L_x_5:
[----:B------:R0:W1:Y:S01]  /*0500*/  LDC.64 R8, c[0x4][R17] ;  /* 0x0100000011087b82 */ /* 0x0000620000000a00 */
[----:B------:R-:W2:Y:S01]  /*0510*/  LDCU.64 UR4, c[0x4][0x38] ;  /* 0x01000700ff0477ac */ /* 0x000ea20008000a00 */
[----:B------:R-:W-:Y:S01]  /*0520*/  CS2R R6, SRZ ;  /* 0x0000000000067805 */ /* 0x000fe2000001ff00 */
[----:B--2---:R-:W-:Y:S01]  /*0530*/  IMAD.U32 R4, RZ, RZ, UR4 ;  /* 0x00000004ff047e24 */ /* 0x004fe2000f8e00ff */
[----:B0-----:R-:W-:-:S07]  /*0540*/  MOV R5, UR5 ;  /* 0x0000000500057c02 */ /* 0x001fce0008000f00 */
[----:B------:R-:W-:-:S07]  /*0550*/  LEPC R20, `(.L_x_6) ;  /* 0x000000001014794e */ /* 0x000fce0000000000 */
[----:B-1----:R-:W-:Y:S05]  /*0560*/  CALL.ABS.NOINC R8 ;  /* 0x0000000008007343 */ /* 0x002fea0003c00000 */
.L_x_6:
[----:B------:R-:W0:Y:S01]  /*0570*/  S2UR UR5, SR_CgaCtaId ;  /* 0x00000000000579c3 */ /* 0x000e220000008800 */
[----:B------:R-:W-:-:S07]  /*0580*/  UMOV UR4, 0x400 ;  /* 0x0000040000047882 */ /* 0x000fce0000000000 */
[----:B------:R-:W1:Y:S01]  /*0590*/  LDC.64 R8, c[0x0][0x3a0] ;  /* 0x0000e800ff087b82 */ /* 0x000e620000000a00 */
[----:B0-----:R-:W-:-:S09]  /*05a0*/  ULEA UR4, UR5, UR4, 0x18 ;  /* 0x0000000405047291 */ /* 0x001fd2000f8ec0ff */
[----:B------:R-:W0:Y:S01]  /*05b0*/  LDS R0, [UR4+0x14] ;  /* 0x00001404ff007984 */ /* 0x000e220008000800 */
[----:B------:R2:W3:Y:S01]  /*05c0*/  LDC.64 R12, c[0x4][R17] ;  /* 0x01000000110c7b82 */ /* 0x0004e20000000a00 */
[----:B------:R-:W4:Y:S01]  /*05d0*/  LDCU.64 UR4, c[0x4][0x40] ;  /* 0x01000800ff0477ac */ /* 0x000f220008000a00 */
[----:B0-----:R-:W-:-:S04]  /*05e0*/  IMAD R3, R0, 0x7, RZ ;  /* 0x0000000700037824 */ /* 0x001fc800078e02ff */
[----:B-1----:R-:W-:-:S06]  /*05f0*/  IMAD.WIDE R8, R3, 0x4, R8 ;  /* 0x0000000403087825 */ /* 0x002fcc00078e0208 */
[----:B------:R-:W5:Y:S01]  /*0600*/  LDG.E R8, desc[UR36][R8.64] ;  /* 0x0000002408087981 */ /* 0x000f62000c1e1900 */
[----:B----4-:R-:W-:Y:S01]  /*0610*/  IMAD.U32 R4, RZ, RZ, UR4 ;  /* 0x00000004ff047e24 */ /* 0x010fe2000f8e00ff */
[----:B------:R-:W-:Y:S01]  /*0620*/  MOV R5, UR5 ;  /* 0x0000000500057c02 */ /* 0x000fe20008000f00 */
[----:B------:R-:W-:Y:S01]  /*0630*/  IMAD.MOV.U32 R6, RZ, RZ, R2 ;  /* 0x000000ffff067224 */ /* 0x000fe200078e0002 */
[----:B------:R-:W-:Y:S01]  /*0640*/  MOV R7, R16 ;  /* 0x0000001000077202 */ /* 0x000fe20000000f00 */
[----:B-----5:R-:W0:Y:S02]  /*0650*/  F2F.F64.F32 R10, R8 ;  /* 0x00000008000a7310 */ /* 0x020e240000201800 */
[----:B0--3--:R2:W-:Y:S04]  /*0660*/  STL.64 [R1], R10 ;  /* 0x0000000a01007387 */ /* 0x0095e80000100a00 */
[----:B------:R-:W-:-:S07]  /*0670*/  LEPC R20, `(.L_x_7) ;  /* 0x000000001014794e */ /* 0x000fce0000000000 */
[----:B--2---:R-:W-:Y:S05]  /*0680*/  CALL.ABS.NOINC R12 ;  /* 0x000000000c007343 */ /* 0x004fea0003c00000 */
.L_x_7:
        /* <DEDUP_REMOVED lines=18> */
.L_x_8:
        /* <DEDUP_REMOVED lines=18> */
.L_x_9:
        /* <DEDUP_REMOVED lines=18> */
.L_x_10:
        /* <DEDUP_REMOVED lines=18> */
.L_x_11:
        /* <DEDUP_REMOVED lines=18> */
.L_x_12:
        /* <DEDUP_REMOVED lines=18> */
.L_x_13:
[----:B------:R0:W1:Y:S01]  /*0d50*/  LDC.64 R8, c[0x4][R17] ;  /* 0x0100000011087b82 */ /* 0x0000620000000a00 */
[----:B------:R-:W2:Y:S01]  /*0d60*/  LDCU.64 UR4, c[0x4][0x48] ;  /* 0x01000900ff0477ac */ /* 0x000ea20008000a00 */
[----:B------:R-:W-:Y:S01]  /*0d70*/  CS2R R6, SRZ ;  /* 0x0000000000067805 */ /* 0x000fe2000001ff00 */
[----:B--2---:R-:W-:Y:S01]  /*0d80*/  IMAD.U32 R4, RZ, RZ, UR4 ;  /* 0x00000004ff047e24 */ /* 0x004fe2000f8e00ff */
[----:B0-----:R-:W-:-:S07]  /*0d90*/  MOV R5, UR5 ;  /* 0x0000000500057c02 */ /* 0x001fce0008000f00 */
[----:B------:R-:W-:-:S07]  /*0da0*/  LEPC R20, `(.L_x_14) ;  /* 0x000000001014794e */ /* 0x000fce0000000000 */
[----:B-1----:R-:W-:Y:S05]  /*0db0*/  CALL.ABS.NOINC R8 ;  /* 0x0000000008007343 */ /* 0x002fea0003c00000 */
.L_x_14:
[----:B------:R-:W0:Y:S01]  /*0dc0*/  S2UR UR5, SR_CgaCtaId ;  /* 0x00000000000579c3 */ /* 0x000e220000008800 */
[----:B------:R-:W-:Y:S02]  /*0dd0*/  UMOV UR4, 0x400 ;  /* 0x0000040000047882 */ /* 0x000fe40000000000 */
[----:B------:R-:W-:Y:S01]  /*0de0*/  IMAD.U32 R6, RZ, RZ, UR4 ;  /* 0x00000004ff067e24 */ /* 0x000fe2000f8e00ff */
[----:B0-----:R-:W-:-:S04]  /*0df0*/  MOV R7, UR5 ;  /* 0x0000000500077c02 */ /* 0x001fc80008000f00 */
[----:B------:R-:W-:-:S05]  /*0e00*/  LEA R0, R7, R6, 0x18 ;  /* 0x0000000607007211 */ /* 0x000fca00078ec0ff */
[----:B------:R0:W1:Y:S01]  /*0e10*/  LDS R3, [R0+0x14] ;  /* 0x0000140000037984 */ /* 0x0000620000000800 */
[----:B------:R-:W-:Y:S05]  /*0e20*/  BRA `(.L_x_15) ;  /* 0x0000000000087947 */ /* 0x000fea0003800000 */
.L_x_2:
[----:B------:R-:W-:-:S13]  /*0e30*/  ISETP.GT.U32.AND P0, PT, R18, 0x6, PT ;  /* 0x000000061200780c */ /* 0x000fda0003f04070 */
[----:B------:R-:W-:Y:S05]  /*0e40*/  @P0 BRA `(.L_x_16) ;  /* 0x0000000000200947 */ /* 0x000fea0003800000 */
.L_x_15:
[----:B------:R-:W2:Y:S01]  /*0e50*/  LDC.64 R4, c[0x0][0x3a0] ;  /* 0x0000e800ff047b82 */ /* 0x000ea20000000a00 */
[----:B-1----:R-:W-:-:S04]  /*0e60*/  IMAD R3, R3, 0x7, R18 ;  /* 0x0000000703037824 */ /* 0x002fc800078e0212 */
[----:B--2---:R-:W-:-:S06]  /*0e70*/  IMAD.WIDE R4, R3, 0x4, R4 ;  /* 0x0000000403047825 */ /* 0x004fcc00078e0204 */
[----:B------:R-:W2:Y:S01]  /*0e80*/  LDG.E R4, desc[UR36][R4.64] ;  /* 0x0000002404047981 */ /* 0x000ea2000c1e1900 */
[----:B------:R-:W-:-:S05]  /*0e90*/  VIADD R3, R6, 0x120 ;  /* 0x0000012006037836 */ /* 0x000fca0000000000 */
[----:B------:R-:W-:-:S04]  /*0ea0*/  LEA R3, R7, R3, 0x18 ;  /* 0x0000000307037211 */ /* 0x000fc800078ec0ff */
[----:B------:R-:W-:-:S05]  /*0eb0*/  LEA R3, R18, R3, 0x2 ;  /* 0x0000000312037211 */ /* 0x000fca00078e10ff */
[----:B--2---:R1:W-:Y:S02]  /*0ec0*/  STS [R3], R4 ;  /* 0x0000000403007388 */ /* 0x0043e40000000800 */
.L_x_16:
[----:B------:R-:W-:Y:S05]  /*0ed0*/  WARPSYNC.ALL ;  /* 0x0000000000007948 */ /* 0x000fea0003800000 */
[----:B------:R-:W-:Y:S01]  /*0ee0*/  BAR.SYNC.DEFER_BLOCKING 0x0 ;  /* 0x0000000000007b1d */ /* 0x000fe20000010000 */
[C---:B-1----:R-:W-:Y:S01]  /*0ef0*/  VIADD R4, R6.reuse, 0x20 ;  /* 0x0000002006047836 */ /* 0x042fe20000000000 */
[----:B------:R-:W-:Y:S01]  /*0f00*/  IADD3 R5, PT, PT, R6, 0xa0, RZ ;  /* 0x000000a006057810 */ /* 0x000fe20007ffe0ff */
[----:B------:R-:W-:Y:S01]  /*0f10*/  IMAD.MOV.U32 R22, RZ, RZ, -0x1 ;  /* 0xffffffffff167424 */ /* 0x000fe200078e00ff */
[----:B------:R-:W-:Y:S02]  /*0f20*/  MOV R20, 0x7f7fffff ;  /* 0x7f7fffff00147802 */ /* 0x000fe40000000f00 */
[C---:B------:R-:W-:Y:S01]  /*0f30*/  LEA R17, R7.reuse, R4, 0x18 ;  /* 0x0000000407117211 */ /* 0x040fe200078ec0ff */
[----:B------:R-:W-:Y:S01]  /*0f40*/  BSSY.RECONVERGENT B0, `(.L_x_17) ;  /* 0x000002b000007945 */ /* 0x000fe20003800200 */
[----:B------:R-:W-:-:S03]  /*0f50*/  LEA R5, R7, R5, 0x18 ;  /* 0x0000000507057211 */ /* 0x000fc600078ec0ff */
[C---:B------:R-:W-:Y:S01]  /*0f60*/  IMAD R17, R18.reuse, 0x4, R17 ;  /* 0x0000000412117824 */ /* 0x040fe200078e0211 */
[----:B------:R-:W-:Y:S01]  /*0f70*/  LEA R19, R18, R5, 0x2 ;  /* 0x0000000512137211 */ /* 0x000fe200078e10ff */
[----:B------:R-:W1:Y:S02]  /*0f80*/  LDS R3, [R0+0x10] ;  /* 0x0000100000037984 */ /* 0x000e640000000800 */
[----:B-1----:R-:W-:-:S13]  /*0f90*/  ISETP.GE.AND P0, PT, R3, 0x1, PT ;  /* 0x000000010300780c */ /* 0x002fda0003f06270 */
[----:B------:R-:W-:Y:S05]  /*0fa0*/  @!P0 BRA `(.L_x_18) ;  /* 0x0000000000908947 */ /* 0x000fea0003800000 */
[----:B------:R1:W2:Y:S01]  /*0fb0*/  LDS.128 R4, [R0+0x130] ;  /* 0x0001300000047984 */ /* 0x0002a20000000c00 */
[----:B------:R-:W3:Y:S01]  /*0fc0*/  LDC R24, c[0x0][0x360] ;  /* 0x0000d800ff187b82 */ /* 0x000ee20000000800 */
[----:B------:R-:W-:Y:S01]  /*0fd0*/  IMAD.MOV.U32 R20, RZ, RZ, 0x7f7fffff ;  /* 0x7f7fffffff147424 */ /* 0x000fe200078e00ff */
[----:B------:R-:W-:Y:S01]  /*0fe0*/  MOV R22, 0xffffffff ;  /* 0xffffffff00167802 */ /* 0x000fe20000000f00 */
[----:B------:R1:W4:Y:S01]  /*0ff0*/  LDS.64 R12, [R0] ;  /* 0x00000000000c7984 */ /* 0x0003220000000a00 */
[----:B------:R-:W-:-:S03]  /*1000*/  IMAD.MOV.U32 R21, RZ, RZ, RZ ;  /* 0x000000ffff157224 */ /* 0x000fc600078e00ff */
[----:B------:R1:W0:Y:S04]  /*1010*/  LDS.128 R8, [R0+0x120] ;  /* 0x0001200000087984 */ /* 0x0002280000000c00 */
.L_x_19:
[----:B------:R-:W-:-:S04]  /*1020*/  IMAD R15, R21, 0x7, RZ ;  /* 0x00000007150f7824 */ /* 0x000fc800078e02ff */
[----:B----4-:R-:W-:-:S05]  /*1030*/  IMAD.WIDE R14, R15, 0x4, R12 ;  /* 0x000000040f0e7825 */ /* 0x010fca00078e020c */
[----:B------:R-:W0:Y:S04]  /*1040*/  LD.E R23, desc[UR36][R14.64] ;  /* 0x000000240e177980 */ /* 0x000e28000c101900 */
[----:B------:R-:W4:Y:S04]  /*1050*/  LD.E R26, desc[UR36][R14.64+0x4] ;  /* 0x000004240e1a7980 */ /* 0x000f28000c101900 */
[----:B--2---:R-:W2:Y:S04]  /*1060*/  LD.E R7, desc[UR36][R14.64+0x8] ;  /* 0x000008240e077980 */ /* 0x004ea8000c101900 */
[----:B------:R-:W5:Y:S01]  /*1070*/  LD.E R25, desc[UR36][R14.64+0x18] ;  /* 0x000018240e197980 */ /* 0x000f62000c101900 */
[----:B01----:R-:W-:-:S04]  /*1080*/  FADD R0, -R8, R23 ;  /* 0x0000001708007221 */ /* 0x003fc80000000100 */
[----:B------:R-:W-:Y:S01]  /*1090*/  FFMA R23, R0, R0, RZ ;  /* 0x0000000000177223 */ /* 0x000fe200000000ff */
[----:B----4-:R-:W-:Y:S01]  /*10a0*/  FADD R26, R26, -R9 ;  /* 0x800000091a1a7221 */ /* 0x010fe20000000000 */
[----:B------:R-:W4:Y:S03]  /*10b0*/  LD.E R0, desc[UR36][R14.64+0xc] ;  /* 0x00000c240e007980 */ /* 0x000f26000c101900 */
[----:B------:R-:W-:Y:S02]  /*10c0*/  FFMA R27, R26, R26, R23 ;  /* 0x0000001a1a1b7223 */ /* 0x000fe40000000017 */
[----:B------:R-:W3:Y:S04]  /*10d0*/  LD.E R23, desc[UR36][R14.64+0x10] ;  /* 0x000010240e177980 */ /* 0x000ee8000c101900 */
[----:B------:R-:W5:Y:S01]  /*10e0*/  LD.E R26, desc[UR36][R14.64+0x14] ;  /* 0x000014240e1a7980 */ /* 0x000f62000c101900 */
[----:B--2---:R-:W-:-:S04]  /*10f0*/  FADD R28, R7, -R10 ;  /* 0x8000000a071c7221 */ /* 0x004fc80000000000 */
[----:B------:R-:W-:Y:S01]  /*1100*/  FFMA R27, R28, R28, R27 ;  /* 0x0000001c1c1b7223 */ /* 0x000fe2000000001b */
[----:B----4-:R-:W-:-:S04]  /*1110*/  FADD R0, R0, -R11 ;  /* 0x8000000b00007221 */ /* 0x010fc80000000000 */
[----:B------:R-:W-:Y:S01]  /*1120*/  FFMA R27, R0, R0, R27 ;  /* 0x00000000001b7223 */ /* 0x000fe2000000001b */
[----:B---3--:R-:W-:Y:S01]  /*1130*/  FADD R0, -R4, R23 ;  /* 0x0000001704007221 */ /* 0x008fe20000000100 */
[----:B-----5:R-:W-:-:S03]  /*1140*/  FADD R26, R26, -R5 ;  /* 0x800000051a1a7221 */ /* 0x020fc60000000000 */
[----:B------:R-:W-:Y:S01]  /*1150*/  FFMA R27, R0, R0, R27 ;  /* 0x00000000001b7223 */ /* 0x000fe2000000001b */
[----:B------:R-:W-:-:S03]  /*1160*/  FADD R0, R25, -R6 ;  /* 0x8000000619007221 */ /* 0x000fc60000000000 */
[----:B------:R-:W-:-:S04]  /*1170*/  FFMA R27, R26, R26, R27 ;  /* 0x0000001a1a1b7223 */ /* 0x000fc8000000001b */
[----:B------:R-:W-:-:S05]  /*1180*/  FFMA R27, R0, R0, R27 ;  /* 0x00000000001b7223 */ /* 0x000fca000000001b */
[----:B------:R-:W-:-:S04]  /*1190*/  FSETP.GEU.AND P0, PT, R27, R20, PT ;  /* 0x000000141b00720b */ /* 0x000fc80003f0e000 */
[----:B------:R-:W-:Y:S02]  /*11a0*/  SEL R22, R21, R22, !P0 ;  /* 0x0000001615167207 */ /* 0x000fe40004000000 */
[----:B------:R-:W-:-:S04]  /*11b0*/  IADD3 R21, PT, PT, R24, R21, RZ ;  /* 0x0000001518157210 */ /* 0x000fc80007ffe0ff */
[----:B------:R-:W-:Y:S02]  /*11c0*/  ISETP.GE.AND P1, PT, R21, R3, PT ;  /* 0x000000031500720c */ /* 0x000fe40003f26270 */
[----:B------:R-:W-:-:S11]  /*11d0*/  FSEL R20, R27, R20, !P0 ;  /* 0x000000141b147208 */ /* 0x000fd60004000000 */
[----:B------:R-:W-:Y:S05]  /*11e0*/  @!P1 BRA `(.L_x_19) ;  /* 0xfffffffc008c9947 */ /* 0x000fea000383ffff */
.L_x_18:
[----:B------:R-:W-:Y:S05]  /*11f0*/  BSYNC.RECONVERGENT B0 ;  /* 0x0000000000007941 */ /* 0x000fea0003800200 */
.L_x_17:
[----:B------:R-:W1:Y:S01]  /*1200*/  LDCU UR4, c[0x0][0x360] ;  /* 0x00006c00ff0477ac */ /* 0x000e620008000800 */
[----:B------:R2:W-:Y:S04]  /*1210*/  STS [R17], R20 ;  /* 0x0000001411007388 */ /* 0x0005e80000000800 */
[----:B------:R2:W-:Y:S01]  /*1220*/  STS [R19], R22 ;  /* 0x0000001613007388 */ /* 0x0005e20000000800 */
[----:B-1----:R-:W-:Y:S01]  /*1230*/  UISETP.GE.U32.AND UP0, UPT, UR4, 0x2, UPT ;  /* 0x000000020400788c */ /* 0x002fe2000bf06070 */
[----:B------:R-:W-:Y:S08]  /*1240*/  BAR.SYNC.DEFER_BLOCKING 0x0 ;  /* 0x0000000000007b1d */ /* 0x000ff00000010000 */
[----:B--2---:R-:W-:Y:S05]  /*1250*/  BRA.U !UP0, `(.L_x_20) ;  /* 0x0000000108487547 */ /* 0x004fea000b800000 */
[----:B0-----:R-:W-:-:S07]  /*1260*/  IMAD.U32 R0, RZ, RZ, UR4 ;  /* 0x00000004ff007e24 */ /* 0x001fce000f8e00ff */
.L_x_23:
[----:B------:R-:W-:Y:S01]  /*1270*/  MOV R5, R0 ;  /* 0x0000000000057202 */ /* 0x000fe20000000f00 */
[----:B------:R-:W-:Y:S01]  /*1280*/  BSSY.RECONVERGENT B0, `(.L_x_21) ;  /* 0x000000c000007945 */ /* 0x000fe20003800200 */
[----:B------:R-:W-:-:S04]  /*1290*/  SHF.R.U32.HI R0, RZ, 0x1, R0 ;  /* 0x00000001ff007819 */ /* 0x000fc80000011600 */
[----:B------:R-:W-:-:S13]  /*12a0*/  ISETP.GE.U32.AND P0, PT, R18, R0, PT ;  /* 0x000000001200720c */ /* 0x000fda0003f06070 */
[----:B0-----:R-:W-:Y:S05]  /*12b0*/  @P0 BRA `(.L_x_22) ;  /* 0x0000000000200947 */ /* 0x001fea0003800000 */
[----:B------:R-:W-:Y:S01]  /*12c0*/  IMAD R3, R0, 0x4, R17 ;  /* 0x0000000400037824 */ /* 0x000fe200078e0211 */
[----:B------:R-:W-:Y:S05]  /*12d0*/  LDS R4, [R17] ;  /* 0x0000000011047984 */ /* 0x000fea0000000800 */
[----:B------:R-:W0:Y:S02]  /*12e0*/  LDS R3, [R3] ;  /* 0x0000000003037984 */ /* 0x000e240000000800 */
[----:B0-----:R-:W-:-:S13]  /*12f0*/  FSETP.GEU.AND P0, PT, R3, R4, PT ;  /* 0x000000040300720b */ /* 0x001fda0003f0e000 */
[----:B------:R-:W-:Y:S01]  /*1300*/  @!P0 LEA R4, R0, R19, 0x2 ;  /* 0x0000001300048211 */ /* 0x000fe200078e10ff */
[----:B------:R-:W-:Y:S05]  /*1310*/  @!P0 STS [R17], R3 ;  /* 0x0000000311008388 */ /* 0x000fea0000000800 */
[----:B------:R-:W0:Y:S04]  /*1320*/  @!P0 LDS R4, [R4] ;  /* 0x0000000004048984 */ /* 0x000e280000000800 */
[----:B0-----:R0:W-:Y:S02]  /*1330*/  @!P0 STS [R19], R4 ;  /* 0x0000000413008388 */ /* 0x0011e40000000800 */
.L_x_22:
[----:B------:R-:W-:Y:S05]  /*1340*/  BSYNC.RECONVERGENT B0 ;  /* 0x0000000000007941 */ /* 0x000fea0003800200 */
.L_x_21:
[----:B------:R-:W-:Y:S01]  /*1350*/  BAR.SYNC.DEFER_BLOCKING 0x0 ;  /* 0x0000000000007b1d */ /* 0x000fe20000010000 */
[----:B------:R-:W-:-:S13]  /*1360*/  ISETP.GT.U32.AND P0, PT, R5, 0x3, PT ;  /* 0x000000030500780c */ /* 0x000fda0003f04070 */
[----:B------:R-:W-:Y:S05]  /*1370*/  @P0 BRA `(.L_x_23) ;  /* 0xfffffffc00bc0947 */ /* 0x000fea000383ffff */
.L_x_20:
[----:B------:R-:W-:-:S13]  /*1380*/  ISETP.NE.AND P0, PT, R18, RZ, PT ;  /* 0x000000ff1200720c */ /* 0x000fda0003f05270 */
[----:B------:R-:W-:Y:S05]  /*1390*/  @P0 EXIT ;  /* 0x000000000000094d */ /* 0x000fea0003800000 */
[----:B------:R-:W1:Y:S01]  /*13a0*/  S2UR UR5, SR_CgaCtaId ;  /* 0x00000000000579c3 */ /* 0x000e620000008800 */
[----:B------:R-:W-:Y:S02]  /*13b0*/  UMOV UR4, 0x400 ;  /* 0x0000040000047882 */ /* 0x000fe40000000000 */
[----:B-1----:R-:W-:-:S09]  /*13c0*/  ULEA UR4, UR5, UR4, 0x18 ;  /* 0x0000000405047291 */ /* 0x002fd2000f8ec0ff */
[----:B0-----:R-:W0:Y:S02]  /*13d0*/  LDS R0, [UR4+0x20] ;  /* 0x00002004ff007984 */ /* 0x001e240008000800 */
[----:B0-----:R-:W-:Y:S01]  /*13e0*/  VIADD R4, R0, 0xf3000000 ;  /* 0xf300000000047836 */ /* 0x001fe20000000000 */
[----:B------:R0:W1:Y:S04]  /*13f0*/  MUFU.RSQ R3, R0 ;  /* 0x0000000000037308 */ /* 0x0000680000001400 */
[----:B------:R-:W-:-:S13]  /*1400*/  ISETP.GT.U32.AND P0, PT, R4, 0x727fffff, PT ;  /* 0x727fffff0400780c */ /* 0x000fda0003f04070 */
[----:B01----:R-:W-:Y:S05]  /*1410*/  @!P0 BRA `(.L_x_24) ;  /* 0x0000000000108947 */ /* 0x003fea0003800000 */
[----:B------:R-:W-:-:S07]  /*1420*/  MOV R6, 0x1440 ;  /* 0x0000144000067802 */ /* 0x000fce0000000f00 */
[----:B------:R-:W-:Y:S05]  /*1430*/  CALL.REL.NOINC `($__internal_0_$__cuda_sm20_sqrt_rn_f32_slowpath) ;  /* 0x00000000005c7944 */ /* 0x000fea0003c00000 */
[----:B------:R-:W-:Y:S01]  /*1440*/  MOV R0, R3 ;  /* 0x0000000300007202 */ /* 0x000fe20000000f00 */
[----:B------:R-:W-:Y:S06]  /*1450*/  BRA `(.L_x_25) ;  /* 0x0000000000107947 */ /* 0x000fec0003800000 */
.L_x_24:
[----:B------:R-:W-:Y:S01]  /*1460*/  FMUL.FTZ R5, R0, R3 ;  /* 0x0000000300057220 */ /* 0x000fe20000410000 */
[----:B------:R-:W-:-:S03]  /*1470*/  FMUL.FTZ R3, R3, 0.5 ;  /* 0x3f00000003037820 */ /* 0x000fc60000410000 */
[----:B------:R-:W-:-:S04]  /*1480*/  FFMA R0, -R5, R5, R0 ;  /* 0x0000000505007223 */ /* 0x000fc80000000100 */
[----:B------:R-:W-:-:S07]  /*1490*/  FFMA R0, R0, R3, R5 ;  /* 0x0000000300007223 */ /* 0x000fce0000000005 */
.L_x_25:
[----:B------:R-:W0:Y:S01]  /*14a0*/  S2UR UR5, SR_CgaCtaId ;  /* 0x00000000000579c3 */ /* 0x000e220000008800 */
[----:B------:R-:W-:Y:S01]  /*14b0*/  UMOV UR4, 0x400 ;  /* 0x0000040000047882 */ /* 0x000fe20000000000 */
[----:B------:R-:W1:Y:S01]  /*14c0*/  F2F.F64.F32 R10, R0 ;  /* 0x00000000000a7310 */ /* 0x000e620000201800 */
[----:B------:R-:W-:Y:S01]  /*14d0*/  MOV R3, 0x0 ;  /* 0x0000000000037802 */ /* 0x000fe20000000f00 */
[----:B------:R-:W-:Y:S01]  /*14e0*/  IMAD.MOV.U32 R6, RZ, RZ, R2 ;  /* 0x000000ffff067224 */ /* 0x000fe200078e0002 */
[----:B------:R-:W-:-:S03]  /*14f0*/  MOV R7, R16 ;  /* 0x0000001000077202 */ /* 0x000fc60000000f00 */
[----:B------:R2:W3:Y:S01]  /*1500*/  LDC.64 R12, c[0x4][R3] ;  /* 0x01000000030c7b82 */ /* 0x0004e20000000a00 */
[----:B-1----:R-:W-:Y:S01]  /*1510*/  STL.64 [R1+0x8], R10 ;  /* 0x0000080a01007387 */ /* 0x002fe20000100a00 */
[----:B0-----:R-:W-:-:S09]  /*1520*/  ULEA UR4, UR5, UR4, 0x18 ;  /* 0x0000000405047291 */ /* 0x001fd2000f8ec0ff */
[----:B------:R-:W0:Y:S02]  /*1530*/  LDS R8, [UR4+0xa0] ;  /* 0x0000a004ff087984 */ /* 0x000e240008000800 */
[----:B------:R-:W1:Y:S02]  /*1540*/  LDCU.64 UR4, c[0x4][0x50] ;  /* 0x01000a00ff0477ac */ /* 0x000e640008000a00 */
[----:B-1----:R-:W-:Y:S01]  /*1550*/  IMAD.U32 R4, RZ, RZ, UR4 ;  /* 0x00000004ff047e24 */ /* 0x002fe2000f8e00ff */
[----:B------:R-:W-:Y:S01]  /*1560*/  MOV R5, UR5 ;  /* 0x0000000500057c02 */ /* 0x000fe20008000f00 */
[----:B0--3--:R2:W-:Y:S06]  /*1570*/  STL [R1], R8 ;  /* 0x0000000801007387 */ /* 0x0095ec0000100800 */
[----:B------:R-:W-:-:S07]  /*1580*/  LEPC R20, `(.L_x_26) ;  /* 0x000000001014794e */ /* 0x000fce0000000000 */
[----:B--2---:R-:W-:Y:S05]  /*1590*/  CALL.ABS.NOINC R12 ;  /* 0x000000000c007343 */ /* 0x004fea0003c00000 */
.L_x_26:
[----:B------:R-:W-:Y:S05]  /*15a0*/  EXIT ;  /* 0x000000000000794d */ /* 0x000fea0003800000 */
        .weak           $__internal_0_$__cuda_sm20_sqrt_rn_f32_slowpath
        .type           $__internal_0_$__cuda_sm20_sqrt_rn_f32_slowpath,@function
        .size           $__internal_0_$__cuda_sm20_sqrt_rn_f32_slowpath,(.L_x_29 - $__internal_0_$__cuda_sm20_sqrt_rn_f32_slowpath)
$__internal_0_$__cuda_sm20_sqrt_rn_f32_slowpath:
[----:B------:R-:W-:-:S13]  /*15b0*/  LOP3.LUT P0, RZ, R0, 0x7fffffff, RZ, 0xc0, !PT ;  /* 0x7fffffff00ff7812 */ /* 0x000fda000780c0ff */
[----:B------:R-:W-:Y:S01]  /*15c0*/  @!P0 IMAD.MOV.U32 R3, RZ, RZ, R0 ;  /* 0x000000ffff038224 */ /* 0x000fe200078e0000 */
[----:B------:R-:W-:Y:S06]  /*15d0*/  @!P0 BRA `(.L_x_27) ;  /* 0x0000000000448947 */ /* 0x000fec0003800000 */
[----:B------:R-:W-:-:S13]  /*15e0*/  FSETP.GEU.FTZ.AND P0, PT, R0, RZ, PT ;  /* 0x000000ff0000720b */ /* 0x000fda0003f1e000 */
[----:B------:R-:W-:Y:S01]  /*15f0*/  @!P0 MOV R3, 0x7fffffff ;  /* 0x7fffffff00038802 */ /* 0x000fe20000000f00 */
[----:B------:R-:W-:Y:S06]  /*1600*/  @!P0 BRA `(.L_x_27) ;  /* 0x0000000000388947 */ /* 0x000fec0003800000 */
[----:B------:R-:W-:-:S13]  /*1610*/  FSETP.GTU.FTZ.AND P0, PT, |R0|, +INF , PT ;  /* 0x7f8000000000780b */ /* 0x000fda0003f1c200 */
[----:B------:R-:W-:Y:S01]  /*1620*/  @P0 FADD.FTZ R3, R0, 1 ;  /* 0x3f80000000030421 */ /* 0x000fe20000010000 */
[----:B------:R-:W-:Y:S06]  /*1630*/  @P0 BRA `(.L_x_27) ;  /* 0x00000000002c0947 */ /* 0x000fec0003800000 */
[----:B------:R-:W-:-:S13]  /*1640*/  FSETP.NEU.FTZ.AND P0, PT, |R0|, +INF , PT ;  /* 0x7f8000000000780b */ /* 0x000fda0003f1d200 */
[----:B------:R-:W-:Y:S01]  /*1650*/  @!P0 IMAD.MOV.U32 R3, RZ, RZ, R0 ;  /* 0x000000ffff038224 */ /* 0x000fe200078e0000 */
[----:B------:R-:W-:Y:S06]  /*1660*/  @!P0 BRA `(.L_x_27) ;  /* 0x0000000000208947 */ /* 0x000fec0003800000 */
[----:B------:R-:W-:-:S04]  /*1670*/  FFMA R0, R0, 1.84467440737095516160e+19, RZ ;  /* 0x5f80000000007823 */ /* 0x000fc800000000ff */
[----:B------:R-:W0:Y:S02]  /*1680*/  MUFU.RSQ R3, R0 ;  /* 0x0000000000037308 */ /* 0x000e240000001400 */
[----:B0-----:R-:W-:Y:S01]  /*1690*/  FMUL.FTZ R5, R0, R3 ;  /* 0x0000000300057220 */ /* 0x001fe20000410000 */
[----:B------:R-:W-:-:S03]  /*16a0*/  FMUL.FTZ R3, R3, 0.5 ;  /* 0x3f00000003037820 */ /* 0x000fc60000410000 */
[----:B------:R-:W-:-:S04]  /*16b0*/  FADD.FTZ R4, -R5, -RZ ;  /* 0x800000ff05047221 */ /* 0x000fc80000010100 */
[----:B------:R-:W-:-:S04]  /*16c0*/  FFMA R4, R5, R4, R0 ;  /* 0x0000000405047223 */ /* 0x000fc80000000000 */
[----:B------:R-:W-:-:S04]  /*16d0*/  FFMA R3, R4, R3, R5 ;  /* 0x0000000304037223 */ /* 0x000fc80000000005 */
[----:B------:R-:W-:-:S07]  /*16e0*/  FMUL.FTZ R3, R3, 2.3283064365386962891e-10 ;  /* 0x2f80000003037820 */ /* 0x000fce0000410000 */
.L_x_27:
[----:B------:R-:W-:Y:S01]  /*16f0*/  HFMA2 R5, -RZ, RZ, 0, 0 ;  /* 0x00000000ff057431 */ /* 0x000fe200000001ff */
[----:B------:R-:W-:-:S04]  /*1700*/  MOV R4, R6 ;  /* 0x0000000600047202 */ /* 0x000fc80000000f00 */
[----:B------:R-:W-:Y:S05]  /*1710*/  RET.REL.NODEC R4 `(cRRTCKernel) ;  /* 0xffffffe804387950 */ /* 0x000fea0003c3ffff */
.L_x_28:
[----:B------:R-:W-:-:S00]  /*1720*/  BRA `(.L_x_28) ;  /* 0xfffffffc00fc7947 */ /* 0x000fc0000383ffff */
[----:B------:R-:W-:-:S00]  /*1730*/  NOP ;  /* 0x0000000000007918 */ /* 0x000fc00000000000 */
        /* <DEDUP_REMOVED lines=12> */
.L_x_29:


//--------------------- .nv.global.init           --------------------------
	.section	.nv.global.init,"aw",@progbits
.nv.global.init:
	.type		$str$5,@object
	.size		$str$5,($str$4 - $str$5)
$str$5:
        /*0000*/ 	.byte	0x0a, 0x00
	.type		$str$4,@object
	.size		$str$4,($str$3 - $str$4)
$str$4:
        /*0002*/ 	.byte	0x25, 0x66, 0x20, 0x00
	.type		$str$3,@object
	.size		$str$3,($str$2 - $str$3)
$str$3:
        /*0006*/ 	.byte	0x53, 0x61, 0x6d, 0x70, 0x6c, 0x65, 0x64, 0x20, 0x63, 0x6f, 0x6e, 0x66, 0x69, 0x67, 0x75, 0x72
        /*0016*/ 	.byte	0x61, 0x74, 0x69, 0x6f, 0x6e, 0x3a, 0x20, 0x00
	.type		$str$2,@object
	.size		$str$2,($str$1 - $str$2)
$str$2:
        /*001e*/ 	.byte	0x6c, 0x6f, 0x63, 0x61, 0x6c, 0x53, 0x61, 0x6d, 0x70, 0x6c, 0x65, 0x64, 0x43, 0x6f, 0x75, 0x6e
        /*002e*/ 	.byte	0x74, 0x65, 0x72, 0x3a, 0x20, 0x25, 0x64, 0x0a, 0x00
	.type		$str$1,@object
	.size		$str$1,($str - $str$1)
$str$1:
        /*0037*/ 	.byte	0x6c, 0x6f, 0x63, 0x61, 0x6c, 0x47, 0x6f, 0x61, 0x6c, 0x54, 0x72, 0x65, 0x65, 0x43, 0x6f, 0x75
        /*0047*/ 	.byte	0x6e, 0x74, 0x65, 0x72, 0x3a, 0x20, 0x25, 0x64, 0x0a, 0x00
	.type		$str,@object
	.size		$str,($str$6 - $str)
$str:
        /*0051*/ 	.byte	0x6c, 0x6f, 0x63, 0x61, 0x6c, 0x53, 0x74, 0x61, 0x72, 0x74, 0x54, 0x72, 0x65, 0x65, 0x43, 0x6f
        /*0061*/ 	.byte	0x75, 0x6e, 0x74, 0x65, 0x72, 0x3a, 0x20, 0x25, 0x64, 0x0a, 0x00
	.type		$str$6,@object
	.size		$str$6,(.L_9 - $str$6)
$str$6:
        /*006c*/ 	.byte	0x4e, 0x65, 0x61, 0x72, 0x65, 0x73, 0x74, 0x20, 0x6e, 0x65, 0x69, 0x67, 0x68, 0x62, 0x6f, 0x72
        /*007c*/ 	.byte	0x20, 0x69, 0x6e, 0x64, 0x65, 0x78, 0x3a, 0x20, 0x25, 0x64, 0x2c, 0x20, 0x45, 0x75, 0x63, 0x6c
        /*008c*/ 	.byte	0x69, 0x64, 0x65, 0x61, 0x6e, 0x20, 0x64, 0x69, 0x73, 0x74, 0x61, 0x6e, 0x63, 0x65, 0x3a, 0x20
        /*009c*/ 	.byte	0x25, 0x66, 0x0a, 0x00
.L_9:


//--------------------- .nv.shared.cRRTCKernel    --------------------------
	.section	.nv.shared.cRRTCKernel,"aw",@nobits
	.sectionflags	@""
	.align	8
.nv.shared.cRRTCKernel:
	.zero		1340


//--------------------- .nv.shared.reserved.0     --------------------------
	.section	.nv.shared.reserved.0,"aw",@nobits
	.weak		__nv_reservedSMEM_offset_0_alias
	.size		__nv_reservedSMEM_offset_0_alias, 0, 64
	.other		__nv_reservedSMEM_offset_0_alias,@"STO_CUDA_RESERVED_SHARED STV_DEFAULT"
__nv_reservedSMEM_offset_0_alias:
	.zero		0
	.zero		64


//--------------------- .nv.global                --------------------------
	.section	.nv.global,"aw",@nobits
	.align	4
.nv.global:
	.type		sampledCounter,@object
	.size		sampledCounter,(startTreeCounter - sampledCounter)
sampledCounter:
	.zero		4
	.type		startTreeCounter,@object
	.size		startTreeCounter,(goalTreeCounter - startTreeCounter)
startTreeCounter:
	.zero		4
	.type		goalTreeCounter,@object
	.size		goalTreeCounter,(.L_1 - goalTreeCounter)
goalTreeCounter:
	.zero		4
.L_1:


//--------------------- .nv.constant0.cRRTCKernel --------------------------
	.section	.nv.constant0.cRRTCKernel,"a",@progbits
	.sectionflags	@""
	.align	4
.nv.constant0.cRRTCKernel:
	.zero		936


//--------------------- SYMBOLS --------------------------

	.type		.nv.reservedSmem.offset0,@object
	.size		.nv.reservedSmem.offset0,0x4
	.type		.nv.reservedSmem.cap,@object
	.size		.nv.reservedSmem.cap,0x4
	.type		vprintf,@function
